	.headerflags	@"EF_CUDA_TEXMODE_UNIFIED EF_CUDA_64BIT_ADDRESS EF_CUDA_ACCELERATORS EF_CUDA_SM90 EF_CUDA_VIRTUAL_SM(EF_CUDA_SM90)"
	.elftype	@"ET_EXEC"


//--------------------- .nv.info                  --------------------------
	.section	.nv.info,"",@"SHT_CUDA_INFO"
	.align	4


	//----- nvinfo : EIATTR_REGCOUNT
	.align		4
        /*0000*/ 	.byte	0x04, 0x2f
        /*0002*/ 	.short	(.L_1 - .L_0)
	.align		4
.L_0:
        /*0004*/ 	.word	index@(triton_poi_fused_cat_convolution_35)
        /*0008*/ 	.word	0x00000028


	//----- nvinfo : EIATTR_MIN_STACK_SIZE
	.align		4
.L_1:
        /*000c*/ 	.byte	0x04, 0x12
        /*000e*/ 	.short	(.L_3 - .L_2)
	.align		4
.L_2:
        /*0010*/ 	.word	index@(triton_poi_fused_cat_convolution_35)
        /*0014*/ 	.word	0x00000000


	//----- nvinfo : EIATTR_FRAME_SIZE
	.align		4
.L_3:
        /*0018*/ 	.byte	0x04, 0x11
        /*001a*/ 	.short	(.L_5 - .L_4)
	.align		4
.L_4:
        /*001c*/ 	.word	index@(triton_poi_fused_cat_convolution_35)
        /*0020*/ 	.word	0x00000000


	//----- nvinfo : EIATTR_MIN_STACK_SIZE
	.align		4
.L_5:
        /*0024*/ 	.byte	0x04, 0x12
        /*0026*/ 	.short	(.L_7 - .L_6)
	.align		4
.L_6:
        /*0028*/ 	.word	index@(triton_poi_fused_cat_convolution_35)
        /*002c*/ 	.word	0x00000000
.L_7:


//--------------------- .nv.info.triton_poi_fused_cat_convolution_35 --------------------------
	.section	.nv.info.triton_poi_fused_cat_convolution_35,"",@"SHT_CUDA_INFO"
	.sectionflags	@""
	.align	4


	//----- nvinfo : EIATTR_CUDA_API_VERSION
	.align		4
        /*0000*/ 	.byte	0x04, 0x37
        /*0002*/ 	.short	(.L_9 - .L_8)
.L_8:
        /*0004*/ 	.word	0x0000007c


	//----- nvinfo : EIATTR_KPARAM_INFO
	.align		4
.L_9:
        /*0008*/ 	.byte	0x04, 0x17
        /*000a*/ 	.short	(.L_11 - .L_10)
.L_10:
        /*000c*/ 	.word	0x00000000
        /*0010*/ 	.short	0x0004
        /*0012*/ 	.short	0x001c
        /*0014*/ 	.byte	0x00, 0xf0, 0x11, 0x00


	//----- nvinfo : EIATTR_KPARAM_INFO
	.align		4
.L_11:
        /*0018*/ 	.byte	0x04, 0x17
        /*001a*/ 	.short	(.L_13 - .L_12)
.L_12:
        /*001c*/ 	.word	0x00000000
        /*0020*/ 	.short	0x0003
        /*0022*/ 	.short	0x0018
        /*0024*/ 	.byte	0x00, 0xf0, 0x11, 0x00


	//----- nvinfo : EIATTR_KPARAM_INFO
	.align		4
.L_13:
        /*0028*/ 	.byte	0x04, 0x17
        /*002a*/ 	.short	(.L_15 - .L_14)
.L_14:
        /*002c*/ 	.word	0x00000000
        /*0030*/ 	.short	0x0002
        /*0032*/ 	.short	0x0010
        /*0034*/ 	.byte	0x00, 0xf4, 0x21, 0x00


	//----- nvinfo : EIATTR_KPARAM_INFO
	.align		4
.L_15:
        /*0038*/ 	.byte	0x04, 0x17
        /*003a*/ 	.short	(.L_17 - .L_16)
.L_16:
        /*003c*/ 	.word	0x00000000
        /*0040*/ 	.short	0x0001
        /*0042*/ 	.short	0x0008
        /*0044*/ 	.byte	0x00, 0xf4, 0x21, 0x00


	//----- nvinfo : EIATTR_KPARAM_INFO
	.align		4
.L_17:
        /*0048*/ 	.byte	0x04, 0x17
        /*004a*/ 	.short	(.L_19 - .L_18)
.L_18:
        /*004c*/ 	.word	0x00000000
        /*0050*/ 	.short	0x0000
        /*0052*/ 	.short	0x0000
        /*0054*/ 	.byte	0x00, 0xf4, 0x21, 0x00


	//----- nvinfo : EIATTR_SPARSE_MMA_MASK
	.align		4
.L_19:
        /*0058*/ 	.byte	0x03, 0x50
        /*005a*/ 	.short	0x0000


	//----- nvinfo : EIATTR_MAXREG_COUNT
	.align		4
        /*005c*/ 	.byte	0x03, 0x1b
        /*005e*/ 	.short	0x00ff


	//----- nvinfo : EIATTR_EXIT_INSTR_OFFSETS
	.align		4
        /*0060*/ 	.byte	0x04, 0x1c
        /*0062*/ 	.short	(.L_21 - .L_20)


	//   ....[0]....
.L_20:
        /*0064*/ 	.word	0x00000980


	//   ....[1]....
        /*0068*/ 	.word	0x000009a0


	//----- nvinfo : EIATTR_REQNTID
	.align		4
.L_21:
        /*006c*/ 	.byte	0x04, 0x10
        /*006e*/ 	.short	(.L_23 - .L_22)
.L_22:
        /*0070*/ 	.word	0x00000100
        /*0074*/ 	.word	0x00000001
        /*0078*/ 	.word	0x00000001


	//----- nvinfo : EIATTR_CBANK_PARAM_SIZE
	.align		4
.L_23:
        /*007c*/ 	.byte	0x03, 0x19
        /*007e*/ 	.short	0x0020


	//----- nvinfo : EIATTR_PARAM_CBANK
	.align		4
        /*0080*/ 	.byte	0x04, 0x0a
        /*0082*/ 	.short	(.L_25 - .L_24)
	.align		4
.L_24:
        /*0084*/ 	.word	index@(.nv.constant0.triton_poi_fused_cat_convolution_35)
        /*0088*/ 	.short	0x0210
        /*008a*/ 	.short	0x0020


	//----- nvinfo : EIATTR_SW_WAR
	.align		4
.L_25:
        /*008c*/ 	.byte	0x04, 0x36
        /*008e*/ 	.short	(.L_27 - .L_26)
.L_26:
        /*0090*/ 	.word	0x00000008
.L_27:


//--------------------- .nv.callgraph             --------------------------
	.section	.nv.callgraph,"",@"SHT_CUDA_CALLGRAPH"
	.align	4
	.sectionentsize	8
	.align		4
        /*0000*/ 	.word	0x00000000
	.align		4
        /*0004*/ 	.word	0xffffffff
	.align		4
        /*0008*/ 	.word	0x00000000
	.align		4
        /*000c*/ 	.word	0xfffffffe
	.align		4
        /*0010*/ 	.word	0x00000000
	.align		4
        /*0014*/ 	.word	0xfffffffd
	.align		4
        /*0018*/ 	.word	0x00000000
	.align		4
        /*001c*/ 	.word	0xfffffffc


//--------------------- .text.triton_poi_fused_cat_convolution_35 --------------------------
	.section	.text.triton_poi_fused_cat_convolution_35,"ax",@progbits
	.sectionflags	@"SHF_BARRIERS=1"
	.align	128
        .global         triton_poi_fused_cat_convolution_35
        .type           triton_poi_fused_cat_convolution_35,@function
        .size           triton_poi_fused_cat_convolution_35,(.L_x_1 - triton_poi_fused_cat_convolution_35)
        .other          triton_poi_fused_cat_convolution_35,@"STO_CUDA_ENTRY STV_DEFAULT"
triton_poi_fused_cat_convolution_35:
.text.triton_poi_fused_cat_convolution_35:
[----:B------:R-:W0:Y:S01]  /*0000*/  LDC R1, c[0x0][0x28] ;  /* 0x00000a00ff017b82 */ /* 0x000e220000000800 */
[----:B------:R-:W1:Y:S07]  /*0010*/  S2R R30, SR_CTAID.Y ;  /* 0x00000000001e7919 */ /* 0x000e6e0000002600 */
[----:B------:R-:W2:Y:S01]  /*0020*/  LDC.64 R22, c[0x0][0x210] ;  /* 0x00008400ff167b82 */ /* 0x000ea20000000a00 */
[----:B------:R-:W-:Y:S02]  /*0030*/  CS2R R12, SRZ ;  /* 0x00000000000c7805 */ /* 0x000fe4000001ff00 */
[----:B------:R-:W-:Y:S01]  /*0040*/  CS2R R14, SRZ ;  /* 0x00000000000e7805 */ /* 0x000fe2000001ff00 */
[----:B------:R-:W3:Y:S01]  /*0050*/  S2R R24, SR_TID.X ;  /* 0x0000000000187919 */ /* 0x000ee20000002100 */
[----:B------:R-:W-:Y:S01]  /*0060*/  ULDC.64 UR6, c[0x0][0x208] ;  /* 0x0000820000067ab9 */ /* 0x000fe20000000a00 */
[----:B------:R-:W-:-:S02]  /*0070*/  CS2R R8, SRZ ;  /* 0x0000000000087805 */ /* 0x000fc4000001ff00 */
[----:B------:R-:W-:Y:S01]  /*0080*/  CS2R R10, SRZ ;  /* 0x00000000000a7805 */ /* 0x000fe2000001ff00 */
[----:B------:R-:W4:Y:S01]  /*0090*/  S2R R29, SR_CTAID.X ;  /* 0x00000000001d7919 */ /* 0x000f220000002500 */
[----:B-1----:R-:W-:Y:S02]  /*00a0*/  IMAD.SHL.U32 R30, R30, 0x10, RZ ;  /* 0x000000101e1e7824 */ /* 0x002fe400078e00ff */
[----:B---3--:R-:W-:Y:S01]  /*00b0*/  IMAD.SHL.U32 R25, R24, 0x4, RZ ;  /* 0x0000000418197824 */ /* 0x008fe200078e00ff */
[----:B------:R-:W-:-:S04]  /*00c0*/  SHF.R.U32.HI R26, RZ, 0x2, R24 ;  /* 0x00000002ff1a7819 */ /* 0x000fc80000011618 */
[----:B------:R-:W-:Y:S02]  /*00d0*/  LOP3.LUT R0, R30, 0xc, R25, 0xf8, !PT ;  /* 0x0000000c1e007812 */ /* 0x000fe400078ef819 */
[----:B------:R-:W-:Y:S02]  /*00e0*/  SGXT.U32 R26, R26, 0x6 ;  /* 0x000000061a1a781a */ /* 0x000fe40000000000 */
[----:B------:R-:W-:Y:S02]  /*00f0*/  SHF.R.S32.HI R3, RZ, 0x1f, R0 ;  /* 0x0000001fff037819 */ /* 0x000fe40000011400 */
[----:B------:R-:W-:Y:S02]  /*0100*/  ISETP.GE.AND P0, PT, R0, 0x200, PT ;  /* 0x000002000000780c */ /* 0x000fe40003f06270 */
[----:B------:R-:W-:-:S05]  /*0110*/  LEA.HI R3, R3, R0, RZ, 0x7 ;  /* 0x0000000003037211 */ /* 0x000fca00078f38ff */
[C---:B------:R-:W-:Y:S01]  /*0120*/  IMAD.SHL.U32 R2, R3.reuse, 0x100, RZ ;  /* 0x0000010003027824 */ /* 0x040fe200078e00ff */
[----:B------:R-:W-:-:S04]  /*0130*/  LOP3.LUT R3, R3, 0xffffff80, RZ, 0xc0, !PT ;  /* 0xffffff8003037812 */ /* 0x000fc800078ec0ff */
[----:B------:R-:W-:-:S04]  /*0140*/  LOP3.LUT R2, R2, 0xffff8000, RZ, 0xc0, !PT ;  /* 0xffff800002027812 */ /* 0x000fc800078ec0ff */
[----:B------:R-:W-:Y:S02]  /*0150*/  IADD3 R5, R2, R0, -R3 ;  /* 0x0000000002057210 */ /* 0x000fe40007ffe803 */
[----:B----4-:R-:W-:-:S04]  /*0160*/  PRMT R3, R26, 0x6540, R29 ;  /* 0x000065401a037816 */ /* 0x010fc8000000001d */
[C---:B------:R-:W-:Y:S01]  /*0170*/  LOP3.LUT R0, R3.reuse, 0x40, RZ, 0xfc, !PT ;  /* 0x0000004003007812 */ /* 0x040fe200078efcff */
[C-C-:B------:R-:W-:Y:S01]  /*0180*/  IMAD R2, R3.reuse, 0x80, R5.reuse ;  /* 0x0000008003027824 */ /* 0x140fe200078e0205 */
[C---:B------:R-:W-:Y:S02]  /*0190*/  ISETP.LT.AND P2, PT, R3.reuse, 0x100, !P0 ;  /* 0x000001000300780c */ /* 0x040fe40004741270 */
[C---:B------:R-:W-:Y:S01]  /*01a0*/  ISETP.LT.AND P3, PT, R0.reuse, 0x100, !P0 ;  /* 0x000001000000780c */ /* 0x040fe20004761270 */
[----:B------:R-:W-:Y:S01]  /*01b0*/  IMAD R0, R0, 0x80, R5 ;  /* 0x0000008000007824 */ /* 0x000fe200078e0205 */
[C---:B------:R-:W-:Y:S01]  /*01c0*/  LOP3.LUT R4, R3.reuse, 0x80, RZ, 0xfc, !PT ;  /* 0x0000008003047812 */ /* 0x040fe200078efcff */
[--C-:B--2---:R-:W-:Y:S01]  /*01d0*/  IMAD.WIDE R32, R2, 0x4, R22.reuse ;  /* 0x0000000402207825 */ /* 0x104fe200078e0216 */
[----:B------:R-:W-:Y:S02]  /*01e0*/  LOP3.LUT R28, R3, 0xc0, RZ, 0xfc, !PT ;  /* 0x000000c0031c7812 */ /* 0x000fe400078efcff */
[----:B------:R-:W-:Y:S01]  /*01f0*/  ISETP.LT.AND P4, PT, R4, 0x100, !P0 ;  /* 0x000001000400780c */ /* 0x000fe20004781270 */
[----:B------:R-:W-:Y:S01]  /*0200*/  IMAD.WIDE R34, R0, 0x4, R22 ;  /* 0x0000000400227825 */ /* 0x000fe200078e0216 */
[----:B------:R-:W-:-:S03]  /*0210*/  ISETP.LT.AND P0, PT, R28, 0x100, !P0 ;  /* 0x000001001c00780c */ /* 0x000fc60004701270 */
[--C-:B------:R-:W-:Y:S01]  /*0220*/  IMAD R3, R4, 0x80, R5.reuse ;  /* 0x0000008004037824 */ /* 0x100fe200078e0205 */
[----:B------:R-:W2:Y:S01]  /*0230*/  @P2 LDG.E.EL.128 R12, desc[UR6][R32.64] ;  /* 0x00000006200c2981 */ /* 0x000ea2000c2e1d00 */
[----:B------:R-:W-:Y:S02]  /*0240*/  CS2R R16, SRZ ;  /* 0x0000000000107805 */ /* 0x000fe4000001ff00 */
[----:B------:R-:W-:Y:S01]  /*0250*/  CS2R R18, SRZ ;  /* 0x0000000000127805 */ /* 0x000fe2000001ff00 */
[----:B------:R-:W-:Y:S01]  /*0260*/  IMAD R28, R28, 0x80, R5 ;  /* 0x000000801c1c7824 */ /* 0x000fe200078e0205 */
[----:B------:R1:W3:Y:S01]  /*0270*/  @P3 LDG.E.EL.128 R8, desc[UR6][R34.64] ;  /* 0x0000000622083981 */ /* 0x0002e2000c2e1d00 */
[--C-:B------:R-:W-:Y:S01]  /*0280*/  IMAD.WIDE R20, R3, 0x4, R22.reuse ;  /* 0x0000000403147825 */ /* 0x100fe200078e0216 */
[----:B------:R-:W-:Y:S02]  /*0290*/  CS2R R4, SRZ ;  /* 0x0000000000047805 */ /* 0x000fe4000001ff00 */
[----:B------:R-:W-:Y:S01]  /*02a0*/  CS2R R6, SRZ ;  /* 0x0000000000067805 */ /* 0x000fe2000001ff00 */
[----:B------:R-:W-:Y:S01]  /*02b0*/  IMAD.WIDE R22, R28, 0x4, R22 ;  /* 0x000000041c167825 */ /* 0x000fe200078e0216 */
[----:B------:R4:W5:Y:S04]  /*02c0*/  @P4 LDG.E.EL.128 R16, desc[UR6][R20.64] ;  /* 0x0000000614104981 */ /* 0x000968000c2e1d00 */
[----:B------:R4:W3:Y:S01]  /*02d0*/  @P0 LDG.E.EL.128 R4, desc[UR6][R22.64] ;  /* 0x0000000616040981 */ /* 0x0008e2000c2e1d00 */
[----:B------:R-:W4:Y:S01]  /*02e0*/  S2UR UR5, SR_CgaCtaId ;  /* 0x00000000000579c3 */ /* 0x000f220000008800 */
[----:B------:R-:W-:Y:S01]  /*02f0*/  IMAD.SHL.U32 R27, R24, 0x400, RZ ;  /* 0x00000400181b7824 */ /* 0x000fe200078e00ff */
[----:B------:R-:W-:-:S04]  /*0300*/  UMOV UR4, 0x400 ;  /* 0x0000040000047882 */ /* 0x000fc80000000000 */
[----:B------:R-:W-:Y:S02]  /*0310*/  LOP3.LUT R27, R27, 0xc00, RZ, 0xc0, !PT ;  /* 0x00000c001b1b7812 */ /* 0x000fe400078ec0ff */
[----:B-1----:R-:W-:Y:S02]  /*0320*/  SHF.R.U32.HI R34, RZ, 0x8, R25 ;  /* 0x00000008ff227819 */ /* 0x002fe40000011619 */
[C---:B------:R-:W-:Y:S02]  /*0330*/  LOP3.LUT R32, R27.reuse, 0x100, RZ, 0xfc, !PT ;  /* 0x000001001b207812 */ /* 0x040fe400078efcff */
[C---:B----4-:R-:W-:Y:S02]  /*0340*/  LOP3.LUT R20, R27.reuse, 0x200, RZ, 0xfc, !PT ;  /* 0x000002001b147812 */ /* 0x050fe400078efcff */
[C---:B0-----:R-:W-:Y:S02]  /*0350*/  LOP3.LUT R22, R27.reuse, 0x300, RZ, 0xfc, !PT ;  /* 0x000003001b167812 */ /* 0x041fe400078efcff */
[----:B------:R-:W-:Y:S01]  /*0360*/  LOP3.LUT R26, R27, R26, RZ, 0xfc, !PT ;  /* 0x0000001a1b1a7212 */ /* 0x000fe200078efcff */
[----:B------:R-:W-:Y:S01]  /*0370*/  UPRMT UR4, UR5, 0x654, UR4 ;  /* 0x0000065405047896 */ /* 0x000fe20008000004 */
[----:B------:R-:W-:-:S05]  /*0380*/  SGXT.U32 R34, R34, 0x2 ;  /* 0x000000022222781a */ /* 0x000fca0000000000 */
[----:B------:R-:W-:Y:S02]  /*0390*/  LEA.HI R31, R27, UR4, RZ, 0x1a ;  /* 0x000000041b1f7c11 */ /* 0x000fe4000f8fd0ff */
[----:B------:R-:W-:Y:S02]  /*03a0*/  LEA.HI R21, R32, UR4, RZ, 0x1a ;  /* 0x0000000420157c11 */ /* 0x000fe4000f8fd0ff */
[----:B------:R-:W-:Y:S02]  /*03b0*/  LEA.HI R23, R20, UR4, RZ, 0x1a ;  /* 0x0000000414177c11 */ /* 0x000fe4000f8fd0ff */
[----:B------:R-:W-:Y:S01]  /*03c0*/  LEA.HI R33, R22, UR4, RZ, 0x1a ;  /* 0x0000000416217c11 */ /* 0x000fe2000f8fd0ff */
[----:B------:R-:W-:Y:S01]  /*03d0*/  IMAD R27, R26, 0x4, R31 ;  /* 0x000000041a1b7824 */ /* 0x000fe200078e021f */
[----:B------:R-:W-:Y:S02]  /*03e0*/  LOP3.LUT R20, R34, 0x3fc, R25, 0xf8, !PT ;  /* 0x000003fc22147812 */ /* 0x000fe400078ef819 */
[----:B------:R-:W-:Y:S01]  /*03f0*/  LEA R22, R34, UR4, 0x2 ;  /* 0x0000000422167c11 */ /* 0x000fe2000f8e10ff */
[----:B------:R-:W-:-:S02]  /*0400*/  IMAD R34, R26, 0x4, R21 ;  /* 0x000000041a227824 */ /* 0x000fc400078e0215 */
[C---:B------:R-:W-:Y:S02]  /*0410*/  IMAD R35, R26.reuse, 0x4, R23 ;  /* 0x000000041a237824 */ /* 0x040fe400078e0217 */
[----:B------:R-:W-:Y:S01]  /*0420*/  IMAD R26, R26, 0x4, R33 ;  /* 0x000000041a1a7824 */ /* 0x000fe200078e0221 */
[----:B------:R-:W-:Y:S01]  /*0430*/  LOP3.LUT R31, R25, 0x3fc, RZ, 0xc0, !PT ;  /* 0x000003fc191f7812 */ /* 0x000fe200078ec0ff */
[----:B------:R-:W0:Y:S01]  /*0440*/  LDC.64 R32, c[0x0][0x218] ;  /* 0x00008600ff207b82 */ /* 0x000e220000000a00 */
[----:B------:R-:W-:Y:S02]  /*0450*/  LEA R20, R20, UR4, 0x2 ;  /* 0x0000000414147c11 */ /* 0x000fe4000f8e10ff */
[----:B------:R-:W-:Y:S01]  /*0460*/  SHF.R.U32.HI R37, RZ, 0x6, R24 ;  /* 0x00000006ff257819 */ /* 0x000fe20000011618 */
[----:B------:R-:W-:Y:S01]  /*0470*/  IMAD R36, R31, 0x4, R22 ;  /* 0x000000041f247824 */ /* 0x000fe200078e0216 */
[----:B------:R-:W-:-:S04]  /*0480*/  LOP3.LUT R24, R25, 0xfc, RZ, 0xc0, !PT ;  /* 0x000000fc19187812 */ /* 0x000fc800078ec0ff */
[----:B------:R-:W-:Y:S02]  /*0490*/  PRMT R29, R24, 0x6540, R29 ;  /* 0x00006540181d7816 */ /* 0x000fe4000000001d */
[----:B------:R-:W-:-:S04]  /*04a0*/  LOP3.LUT R24, R31, 0x400, RZ, 0xfc, !PT ;  /* 0x000004001f187812 */ /* 0x000fc800078efcff */
[----:B------:R-:W-:-:S04]  /*04b0*/  SHF.R.U32.HI R24, RZ, 0x6, R24 ;  /* 0x00000006ff187819 */ /* 0x000fc80000011618 */
[----:B------:R-:W-:Y:S02]  /*04c0*/  LOP3.LUT R24, R24, 0x1c, RZ, 0xc0, !PT ;  /* 0x0000001c18187812 */ /* 0x000fe400078ec0ff */
[----:B------:R-:W-:-:S03]  /*04d0*/  SGXT.U32 R25, R37, 0x2 ;  /* 0x000000022519781a */ /* 0x000fc60000000000 */
[----:B------:R-:W-:Y:S01]  /*04e0*/  VIADD R24, R24, UR4 ;  /* 0x0000000418187c36 */ /* 0x000fe20008000000 */
[----:B------:R-:W-:Y:S02]  /*04f0*/  LOP3.LUT R30, R30, R25, RZ, 0xfc, !PT ;  /* 0x000000191e1e7212 */ /* 0x000fe400078efcff */
[----:B------:R-:W-:-:S04]  /*0500*/  ISETP.GE.AND P1, PT, R29, 0x100, PT ;  /* 0x000001001d00780c */ /* 0x000fc80003f26270 */
[----:B------:R-:W-:Y:S02]  /*0510*/  ISETP.LT.AND P5, PT, R30, 0x200, !P1 ;  /* 0x000002001e00780c */ /* 0x000fe40004fa1270 */
[----:B------:R-:W-:-:S04]  /*0520*/  LOP3.LUT R37, R31, 0x800, RZ, 0xfc, !PT ;  /* 0x000008001f257812 */ /* 0x000fc800078efcff */
[----:B------:R-:W-:Y:S01]  /*0530*/  SHF.R.U32.HI R37, RZ, 0x6, R37 ;  /* 0x00000006ff257819 */ /* 0x000fe20000011625 */
[----:B--2---:R-:W-:Y:S04]  /*0540*/  STS [R27], R12 ;  /* 0x0000000c1b007388 */ /* 0x004fe80000000800 */
[----:B------:R-:W-:Y:S04]  /*0550*/  STS [R34+0x400], R13 ;  /* 0x0004000d22007388 */ /* 0x000fe80000000800 */
[----:B------:R-:W-:Y:S04]  /*0560*/  STS [R35+0x800], R14 ;  /* 0x0008000e23007388 */ /* 0x000fe80000000800 */
[----:B------:R-:W-:Y:S04]  /*0570*/  STS [R26+0xc00], R15 ;  /* 0x000c000f1a007388 */ /* 0x000fe80000000800 */
[----:B---3--:R-:W-:Y:S04]  /*0580*/  STS [R27+0x100], R8 ;  /* 0x000100081b007388 */ /* 0x008fe80000000800 */
[----:B------:R-:W-:Y:S04]  /*0590*/  STS [R34+0x500], R9 ;  /* 0x0005000922007388 */ /* 0x000fe80000000800 */
[----:B------:R-:W-:Y:S04]  /*05a0*/  STS [R35+0x900], R10 ;  /* 0x0009000a23007388 */ /* 0x000fe80000000800 */
[----:B------:R-:W-:Y:S04]  /*05b0*/  STS [R26+0xd00], R11 ;  /* 0x000d000b1a007388 */ /* 0x000fe80000000800 */
[----:B-----5:R-:W-:Y:S04]  /*05c0*/  STS [R27+0x200], R16 ;  /* 0x000200101b007388 */ /* 0x020fe80000000800 */
[----:B------:R-:W-:Y:S04]  /*05d0*/  STS [R34+0x600], R17 ;  /* 0x0006001122007388 */ /* 0x000fe80000000800 */
[----:B------:R-:W-:Y:S04]  /*05e0*/  STS [R35+0xa00], R18 ;  /* 0x000a001223007388 */ /* 0x000fe80000000800 */
[----:B------:R-:W-:Y:S04]  /*05f0*/  STS [R26+0xe00], R19 ;  /* 0x000e00131a007388 */ /* 0x000fe80000000800 */
[----:B------:R1:W-:Y:S04]  /*0600*/  STS [R27+0x300], R4 ;  /* 0x000300041b007388 */ /* 0x0003e80000000800 */
[----:B------:R-:W-:Y:S04]  /*0610*/  STS [R34+0x700], R5 ;  /* 0x0007000522007388 */ /* 0x000fe80000000800 */
[----:B------:R2:W-:Y:S04]  /*0620*/  STS [R35+0xb00], R6 ;  /* 0x000b000623007388 */ /* 0x0005e80000000800 */
[----:B------:R-:W-:Y:S01]  /*0630*/  STS [R26+0xf00], R7 ;  /* 0x000f00071a007388 */ /* 0x000fe20000000800 */
[----:B------:R-:W-:Y:S01]  /*0640*/  BAR.SYNC.DEFER_BLOCKING 0x0 ;  /* 0x0000000000007b1d */ /* 0x000fe20000010000 */
[----:B-1----:R-:W-:-:S05]  /*0650*/  IMAD R27, R31, 0x4, R24 ;  /* 0x000000041f1b7824 */ /* 0x002fca00078e0218 */
[----:B------:R-:W-:Y:S04]  /*0660*/  LDS R20, [R20] ;  /* 0x0000000014147984 */ /* 0x000fe80000000800 */
[----:B------:R-:W-:Y:S04]  /*0670*/  LDS R21, [R36+0x4] ;  /* 0x0000040024157984 */ /* 0x000fe80000000800 */
[----:B------:R-:W-:Y:S04]  /*0680*/  LDS R22, [R36+0x8] ;  /* 0x0000080024167984 */ /* 0x000fe80000000800 */
[----:B------:R1:W3:Y:S04]  /*0690*/  LDS R23, [R36+0xc] ;  /* 0x00000c0024177984 */ /* 0x0002e80000000800 */
[----:B------:R-:W-:Y:S04]  /*06a0*/  LDS R24, [R27+0x1000] ;  /* 0x001000001b187984 */ /* 0x000fe80000000800 */
[----:B------:R-:W-:Y:S04]  /*06b0*/  LDS R25, [R27+0x1004] ;  /* 0x001004001b197984 */ /* 0x000fe80000000800 */
[----:B------:R-:W-:Y:S04]  /*06c0*/  LDS R26, [R27+0x1008] ;  /* 0x001008001b1a7984 */ /* 0x000fe80000000800 */
[----:B------:R-:W4:Y:S01]  /*06d0*/  LDS R27, [R27+0x100c] ;  /* 0x00100c001b1b7984 */ /* 0x000f220000000800 */
[C---:B--2---:R-:W-:Y:S01]  /*06e0*/  IMAD R35, R30.reuse, 0x100, R29 ;  /* 0x000001001e237824 */ /* 0x044fe200078e021d */
[----:B-1----:R-:W-:-:S03]  /*06f0*/  LOP3.LUT R36, R30, 0x4, RZ, 0xfc, !PT ;  /* 0x000000041e247812 */ /* 0x002fc600078efcff */
[----:B0-----:R-:W-:-:S05]  /*0700*/  IMAD.WIDE R34, R35, 0x4, R32 ;  /* 0x0000000423227825 */ /* 0x001fca00078e0220 */
[----:B---3--:R0:W-:Y:S01]  /*0710*/  @P5 STG.E.128 desc[UR6][R34.64], R20 ;  /* 0x0000001422005986 */ /* 0x0081e2000c101d06 */
[C---:B------:R-:W-:Y:S02]  /*0720*/  ISETP.LT.AND P5, PT, R36.reuse, 0x200, !P1 ;  /* 0x000002002400780c */ /* 0x040fe40004fa1270 */
[----:B0-----:R-:W-:Y:S01]  /*0730*/  LOP3.LUT R20, R37, 0x2c, RZ, 0xc0, !PT ;  /* 0x0000002c25147812 */ /* 0x001fe200078ec0ff */
[----:B------:R-:W-:Y:S01]  /*0740*/  IMAD R37, R36, 0x100, R29 ;  /* 0x0000010024257824 */ /* 0x000fe200078e021d */
[----:B------:R-:W-:-:S04]  /*0750*/  LOP3.LUT R36, R31, 0xc00, RZ, 0xfc, !PT ;  /* 0x00000c001f247812 */ /* 0x000fc800078efcff */
[----:B------:R-:W-:Y:S01]  /*0760*/  SHF.R.U32.HI R36, RZ, 0x6, R36 ;  /* 0x00000006ff247819 */ /* 0x000fe20000011624 */
[----:B------:R-:W-:-:S03]  /*0770*/  VIADD R20, R20, UR4 ;  /* 0x0000000414147c36 */ /* 0x000fc60008000000 */
[----:B------:R-:W-:Y:S01]  /*0780*/  LOP3.LUT R36, R36, 0x3c, RZ, 0xc0, !PT ;  /* 0x0000003c24247812 */ /* 0x000fe200078ec0ff */
[----:B------:R-:W-:-:S04]  /*0790*/  IMAD.WIDE R34, R37, 0x4, R32 ;  /* 0x0000000425227825 */ /* 0x000fc800078e0220 */
[----:B------:R-:W-:Y:S02]  /*07a0*/  IMAD R37, R31, 0x4, R20 ;  /* 0x000000041f257824 */ /* 0x000fe400078e0214 */
[----:B------:R-:W-:-:S03]  /*07b0*/  VIADD R36, R36, UR4 ;  /* 0x0000000424247c36 */ /* 0x000fc60008000000 */
[----:B------:R-:W-:Y:S01]  /*07c0*/  LDS R20, [R37+0x2000] ;  /* 0x0020000025147984 */ /* 0x000fe20000000800 */
[----:B------:R-:W-:-:S03]  /*07d0*/  IMAD R31, R31, 0x4, R36 ;  /* 0x000000041f1f7824 */ /* 0x000fc600078e0224 */
[----:B------:R-:W-:Y:S04]  /*07e0*/  LDS R21, [R37+0x2004] ;  /* 0x0020040025157984 */ /* 0x000fe80000000800 */
[----:B------:R-:W-:Y:S04]  /*07f0*/  LDS R22, [R37+0x2008] ;  /* 0x0020080025167984 */ /* 0x000fe80000000800 */
[----:B------:R-:W0:Y:S04]  /*0800*/  LDS R23, [R37+0x200c] ;  /* 0x00200c0025177984 */ /* 0x000e280000000800 */
[----:B----4-:R1:W-:Y:S04]  /*0810*/  @P5 STG.E.128 desc[UR6][R34.64], R24 ;  /* 0x0000001822005986 */ /* 0x0103e8000c101d06 */
[----:B------:R-:W-:Y:S04]  /*0820*/  LDS R24, [R31+0x3000] ;  /* 0x003000001f187984 */ /* 0x000fe80000000800 */
[----:B------:R-:W-:Y:S04]  /*0830*/  LDS R25, [R31+0x3004] ;  /* 0x003004001f197984 */ /* 0x000fe80000000800 */
[----:B------:R-:W-:Y:S04]  /*0840*/  LDS R26, [R31+0x3008] ;  /* 0x003008001f1a7984 */ /* 0x000fe80000000800 */
[----:B------:R2:W3:Y:S01]  /*0850*/  LDS R27, [R31+0x300c] ;  /* 0x00300c001f1b7984 */ /* 0x0004e20000000800 */
[----:B------:R-:W-:-:S04]  /*0860*/  LOP3.LUT R36, R30, 0x8, RZ, 0xfc, !PT ;  /* 0x000000081e247812 */ /* 0x000fc800078efcff */
[C---:B------:R-:W-:Y:S01]  /*0870*/  ISETP.LT.AND P5, PT, R36.reuse, 0x200, !P1 ;  /* 0x000002002400780c */ /* 0x040fe20004fa1270 */
[----:B-1----:R-:W-:Y:S02]  /*0880*/  IMAD R35, R36, 0x100, R29 ;  /* 0x0000010024237824 */ /* 0x002fe400078e021d */
[----:B------:R-:W2:Y:S01]  /*0890*/  LDC.64 R36, c[0x0][0x220] ;  /* 0x00008800ff247b82 */ /* 0x000ea20000000a00 */
[----:B------:R-:W-:-:S04]  /*08a0*/  LOP3.LUT R30, R30, 0xc, RZ, 0xfc, !PT ;  /* 0x0000000c1e1e7812 */ /* 0x000fc800078efcff */
[----:B------:R-:W-:Y:S01]  /*08b0*/  ISETP.LT.AND P1, PT, R30, 0x200, !P1 ;  /* 0x000002001e00780c */ /* 0x000fe20004f21270 */
[----:B------:R-:W-:-:S04]  /*08c0*/  IMAD.WIDE R34, R35, 0x4, R32 ;  /* 0x0000000423227825 */ /* 0x000fc800078e0220 */
[----:B------:R-:W-:Y:S01]  /*08d0*/  IMAD R29, R30, 0x100, R29 ;  /* 0x000001001e1d7824 */ /* 0x000fe200078e021d */
[----:B0-----:R0:W-:Y:S03]  /*08e0*/  @P5 STG.E.128 desc[UR6][R34.64], R20 ;  /* 0x0000001422005986 */ /* 0x0011e6000c101d06 */
[----:B------:R-:W-:-:S04]  /*08f0*/  IMAD.WIDE R32, R29, 0x4, R32 ;  /* 0x000000041d207825 */ /* 0x000fc800078e0220 */
[----:B--2---:R-:W-:-:S04]  /*0900*/  IMAD.WIDE R30, R2, 0x4, R36 ;  /* 0x00000004021e7825 */ /* 0x004fc800078e0224 */
[----:B------:R-:W-:-:S04]  /*0910*/  IMAD.WIDE R2, R3, 0x4, R36 ;  /* 0x0000000403027825 */ /* 0x000fc800078e0224 */
[--C-:B0-----:R-:W-:Y:S01]  /*0920*/  IMAD.WIDE R34, R0, 0x4, R36.reuse ;  /* 0x0000000400227825 */ /* 0x101fe200078e0224 */
[----:B---3--:R0:W-:Y:S04]  /*0930*/  @P1 STG.E.128 desc[UR6][R32.64], R24 ;  /* 0x0000001820001986 */ /* 0x0081e8000c101d06 */
[----:B------:R0:W-:Y:S04]  /*0940*/  @P2 STG.E.128 desc[UR6][R30.64], R12 ;  /* 0x0000000c1e002986 */ /* 0x0001e8000c101d06 */
[----:B------:R0:W-:Y:S01]  /*0950*/  @P3 STG.E.128 desc[UR6][R34.64], R8 ;  /* 0x0000000822003986 */ /* 0x0001e2000c101d06 */
[----:B------:R-:W-:-:S03]  /*0960*/  IMAD.WIDE R28, R28, 0x4, R36 ;  /* 0x000000041c1c7825 */ /* 0x000fc600078e0224 */
[----:B------:R0:W-:Y:S02]  /*0970*/  @P4 STG.E.128 desc[UR6][R2.64], R16 ;  /* 0x0000001002004986 */ /* 0x0001e4000c101d06 */
[----:B0-----:R-:W-:Y:S05]  /*0980*/  @!P0 EXIT ;  /* 0x000000000000894d */ /* 0x001fea0003800000 */
[----:B------:R-:W-:Y:S01]  /*0990*/  STG.E.128 desc[UR6][R28.64], R4 ;  /* 0x000000041c007986 */ /* 0x000fe2000c101d06 */
[----:B------:R-:W-:Y:S05]  /*09a0*/  EXIT ;  /* 0x000000000000794d */ /* 0x000fea0003800000 */
.L_x_0:
[----:B------:R-:W-:-:S00]  /*09b0*/  BRA `(.L_x_0) ;  /* 0xfffffffc00fc7947 */ /* 0x000fc0000383ffff */
[----:B------:R-:W-:-:S00]  /*09c0*/  NOP ;  /* 0x0000000000007918 */ /* 0x000fc00000000000 */
        /* <DEDUP_REMOVED lines=11> */
.L_x_1:


//--------------------- .nv.shared.triton_poi_fused_cat_convolution_35 --------------------------
	.section	.nv.shared.triton_poi_fused_cat_convolution_35,"aw",@nobits
	.sectionflags	@""
	.align	16
	.zero		1024


//--------------------- .nv.constant0.triton_poi_fused_cat_convolution_35 --------------------------
	.section	.nv.constant0.triton_poi_fused_cat_convolution_35,"a",@progbits
	.sectionflags	@""
	.align	4
.nv.constant0.triton_poi_fused_cat_convolution_35:
	.zero		560
